	.headerflags	@"EF_CUDA_TEXMODE_UNIFIED EF_CUDA_64BIT_ADDRESS EF_CUDA_ACCELERATORS EF_CUDA_SM90 EF_CUDA_VIRTUAL_SM(EF_CUDA_SM90)"
	.elftype	@"ET_EXEC"


//--------------------- .nv.info                  --------------------------
	.section	.nv.info,"",@"SHT_CUDA_INFO"
	.align	4


	//----- nvinfo : EIATTR_REGCOUNT
	.align		4
        /*0000*/ 	.byte	0x04, 0x2f
        /*0002*/ 	.short	(.L_2 - .L_1)
	.align		4
.L_1:
        /*0004*/ 	.word	index@(triton_poi_fused_leaky_relu_4)
        /*0008*/ 	.word	0x00000016


	//----- nvinfo : EIATTR_MIN_STACK_SIZE
	.align		4
.L_2:
        /*000c*/ 	.byte	0x04, 0x12
        /*000e*/ 	.short	(.L_4 - .L_3)
	.align		4
.L_3:
        /*0010*/ 	.word	index@(triton_poi_fused_leaky_relu_4)
        /*0014*/ 	.word	0x00000000


	//----- nvinfo : EIATTR_FRAME_SIZE
	.align		4
.L_4:
        /*0018*/ 	.byte	0x04, 0x11
        /*001a*/ 	.short	(.L_6 - .L_5)
	.align		4
.L_5:
        /*001c*/ 	.word	index@(triton_poi_fused_leaky_relu_4)
        /*0020*/ 	.word	0x00000000


	//----- nvinfo : EIATTR_MIN_STACK_SIZE
	.align		4
.L_6:
        /*0024*/ 	.byte	0x04, 0x12
        /*0026*/ 	.short	(.L_8 - .L_7)
	.align		4
.L_7:
        /*0028*/ 	.word	index@(triton_poi_fused_leaky_relu_4)
        /*002c*/ 	.word	0x00000000
.L_8:


//--------------------- .nv.info.triton_poi_fused_leaky_relu_4 --------------------------
	.section	.nv.info.triton_poi_fused_leaky_relu_4,"",@"SHT_CUDA_INFO"
	.sectionflags	@""
	.align	4


	//----- nvinfo : EIATTR_CUDA_API_VERSION
	.align		4
        /*0000*/ 	.byte	0x04, 0x37
        /*0002*/ 	.short	(.L_10 - .L_9)
.L_9:
        /*0004*/ 	.word	0x0000007c


	//----- nvinfo : EIATTR_KPARAM_INFO
	.align		4
.L_10:
        /*0008*/ 	.byte	0x04, 0x17
        /*000a*/ 	.short	(.L_12 - .L_11)
.L_11:
        /*000c*/ 	.word	0x00000000
        /*0010*/ 	.short	0x0005
        /*0012*/ 	.short	0x0024
        /*0014*/ 	.byte	0x00, 0xf0, 0x11, 0x00


	//----- nvinfo : EIATTR_KPARAM_INFO
	.align		4
.L_12:
        /*0018*/ 	.byte	0x04, 0x17
        /*001a*/ 	.short	(.L_14 - .L_13)
.L_13:
        /*001c*/ 	.word	0x00000000
        /*0020*/ 	.short	0x0004
        /*0022*/ 	.short	0x0020
        /*0024*/ 	.byte	0x00, 0xf0, 0x11, 0x00


	//----- nvinfo : EIATTR_KPARAM_INFO
	.align		4
.L_14:
        /*0028*/ 	.byte	0x04, 0x17
        /*002a*/ 	.short	(.L_16 - .L_15)
.L_15:
        /*002c*/ 	.word	0x00000000
        /*0030*/ 	.short	0x0003
        /*0032*/ 	.short	0x0018
        /*0034*/ 	.byte	0x00, 0xf4, 0x21, 0x00


	//----- nvinfo : EIATTR_KPARAM_INFO
	.align		4
.L_16:
        /*0038*/ 	.byte	0x04, 0x17
        /*003a*/ 	.short	(.L_18 - .L_17)
.L_17:
        /*003c*/ 	.word	0x00000000
        /*0040*/ 	.short	0x0002
        /*0042*/ 	.short	0x0010
        /*0044*/ 	.byte	0x00, 0xf4, 0x21, 0x00


	//----- nvinfo : EIATTR_KPARAM_INFO
	.align		4
.L_18:
        /*0048*/ 	.byte	0x04, 0x17
        /*004a*/ 	.short	(.L_20 - .L_19)
.L_19:
        /*004c*/ 	.word	0x00000000
        /*0050*/ 	.short	0x0001
        /*0052*/ 	.short	0x0008
        /*0054*/ 	.byte	0x00, 0xf4, 0x21, 0x00


	//----- nvinfo : EIATTR_KPARAM_INFO
	.align		4
.L_20:
        /*0058*/ 	.byte	0x04, 0x17
        /*005a*/ 	.short	(.L_22 - .L_21)
.L_21:
        /*005c*/ 	.word	0x00000000
        /*0060*/ 	.short	0x0000
        /*0062*/ 	.short	0x0000
        /*0064*/ 	.byte	0x00, 0xf4, 0x21, 0x00


	//----- nvinfo : EIATTR_SPARSE_MMA_MASK
	.align		4
.L_22:
        /*0068*/ 	.byte	0x03, 0x50
        /*006a*/ 	.short	0x0000


	//----- nvinfo : EIATTR_MAXREG_COUNT
	.align		4
        /*006c*/ 	.byte	0x03, 0x1b
        /*006e*/ 	.short	0x00ff


	//----- nvinfo : EIATTR_EXIT_INSTR_OFFSETS
	.align		4
        /*0070*/ 	.byte	0x04, 0x1c
        /*0072*/ 	.short	(.L_24 - .L_23)


	//   ....[0]....
.L_23:
        /*0074*/ 	.word	0x00000460


	//   ....[1]....
        /*0078*/ 	.word	0x00000530


	//----- nvinfo : EIATTR_REQNTID
	.align		4
.L_24:
        /*007c*/ 	.byte	0x04, 0x10
        /*007e*/ 	.short	(.L_26 - .L_25)
.L_25:
        /*0080*/ 	.word	0x00000080
        /*0084*/ 	.word	0x00000001
        /*0088*/ 	.word	0x00000001


	//----- nvinfo : EIATTR_CBANK_PARAM_SIZE
	.align		4
.L_26:
        /*008c*/ 	.byte	0x03, 0x19
        /*008e*/ 	.short	0x0028


	//----- nvinfo : EIATTR_PARAM_CBANK
	.align		4
        /*0090*/ 	.byte	0x04, 0x0a
        /*0092*/ 	.short	(.L_28 - .L_27)
	.align		4
.L_27:
        /*0094*/ 	.word	index@(.nv.constant0.triton_poi_fused_leaky_relu_4)
        /*0098*/ 	.short	0x0210
        /*009a*/ 	.short	0x0028


	//----- nvinfo : EIATTR_SW_WAR
	.align		4
.L_28:
        /*009c*/ 	.byte	0x04, 0x36
        /*009e*/ 	.short	(.L_30 - .L_29)
.L_29:
        /*00a0*/ 	.word	0x00000008
.L_30:


//--------------------- .nv.callgraph             --------------------------
	.section	.nv.callgraph,"",@"SHT_CUDA_CALLGRAPH"
	.align	4
	.sectionentsize	8
	.align		4
        /*0000*/ 	.word	0x00000000
	.align		4
        /*0004*/ 	.word	0xffffffff
	.align		4
        /*0008*/ 	.word	0x00000000
	.align		4
        /*000c*/ 	.word	0xfffffffe
	.align		4
        /*0010*/ 	.word	0x00000000
	.align		4
        /*0014*/ 	.word	0xfffffffd
	.align		4
        /*0018*/ 	.word	0x00000000
	.align		4
        /*001c*/ 	.word	0xfffffffc


//--------------------- .nv.constant4             --------------------------
	.section	.nv.constant4,"a",@progbits
	.align	8
	.align		8
.nv.constant4:
        /*0000*/ 	.dword	_$_str


//--------------------- .text.triton_poi_fused_leaky_relu_4 --------------------------
	.section	.text.triton_poi_fused_leaky_relu_4,"ax",@progbits
	.sectionflags	@"SHF_BARRIERS=1"
	.align	128
        .global         triton_poi_fused_leaky_relu_4
        .type           triton_poi_fused_leaky_relu_4,@function
        .size           triton_poi_fused_leaky_relu_4,(.L_x_1 - triton_poi_fused_leaky_relu_4)
        .other          triton_poi_fused_leaky_relu_4,@"STO_CUDA_ENTRY STV_DEFAULT"
triton_poi_fused_leaky_relu_4:
.text.triton_poi_fused_leaky_relu_4:
[----:B------:R-:W0:Y:S02]  /*0000*/  LDC R1, c[0x0][0x28] ;  /* 0x00000a00ff017b82 */ /* 0x000e240000000800 */
[----:B------:R-:W1:Y:S01]  /*0010*/  S2R R4, SR_TID.X ;  /* 0x0000000000047919 */ /* 0x000e620000002100 */
[----:B------:R-:W2:Y:S01]  /*0020*/  S2UR UR4, SR_CTAID.X ;  /* 0x00000000000479c3 */ /* 0x000ea20000002500 */
[----:B------:R-:W-:Y:S01]  /*0030*/  ULDC.64 UR8, c[0x0][0x208] ;  /* 0x0000820000087ab9 */ /* 0x000fe20000000a00 */
[----:B------:R-:W3:Y:S06]  /*0040*/  S2R R0, SR_CTAID.Y ;  /* 0x0000000000007919 */ /* 0x000eec0000002600 */
[----:B------:R-:W4:Y:S08]  /*0050*/  LDC.64 R10, c[0x0][0x220] ;  /* 0x00008800ff0a7b82 */ /* 0x000f300000000a00 */
[----:B------:R-:W5:Y:S01]  /*0060*/  LDC.64 R8, c[0x0][0x210] ;  /* 0x00008400ff087b82 */ /* 0x000f620000000a00 */
[----:B--2---:R-:W-:-:S07]  /*0070*/  USHF.L.U32 UR4, UR4, 0x2, URZ ;  /* 0x0000000204047899 */ /* 0x004fce000800063f */
[----:B------:R-:W2:Y:S01]  /*0080*/  LDC.64 R6, c[0x0][0x218] ;  /* 0x00008600ff067b82 */ /* 0x000ea20000000a00 */
[----:B-1----:R-:W-:Y:S02]  /*0090*/  SHF.R.U32.HI R2, RZ, 0x1, R4 ;  /* 0x00000001ff027819 */ /* 0x002fe40000011604 */
[----:B------:R-:W-:Y:S01]  /*00a0*/  LOP3.LUT R5, R4, 0x1, RZ, 0xc0, !PT ;  /* 0x0000000104057812 */ /* 0x000fe200078ec0ff */
[----:B---3--:R-:W-:Y:S01]  /*00b0*/  IMAD.SHL.U32 R13, R0, 0x40, RZ ;  /* 0x00000040000d7824 */ /* 0x008fe200078e00ff */
[----:B------:R-:W-:Y:S02]  /*00c0*/  SHF.R.S32.HI R3, RZ, 0x19, R0 ;  /* 0x00000019ff037819 */ /* 0x000fe40000011400 */
[----:B------:R-:W-:Y:S02]  /*00d0*/  SGXT.U32 R0, R2, 0x6 ;  /* 0x000000060200781a */ /* 0x000fe40000000000 */
[----:B------:R-:W-:Y:S02]  /*00e0*/  SGXT R3, R3, 0x1 ;  /* 0x000000010303781a */ /* 0x000fe40000000200 */
[----:B------:R-:W-:-:S02]  /*00f0*/  LOP3.LUT R12, R13, R0, RZ, 0xfc, !PT ;  /* 0x000000000d0c7212 */ /* 0x000fc400078efcff */
[----:B------:R-:W-:Y:S02]  /*0100*/  LEA R15, R5, UR4, 0x1 ;  /* 0x00000004050f7c11 */ /* 0x000fe4000f8e08ff */
[----:B------:R-:W-:Y:S02]  /*0110*/  LEA.HI R3, R3, R12, RZ, 0x4 ;  /* 0x0000000c03037211 */ /* 0x000fe400078f20ff */
[----:B------:R-:W-:-:S03]  /*0120*/  ISETP.GE.AND P0, PT, R15, 0x80, PT ;  /* 0x000000800f00780c */ /* 0x000fc60003f06270 */
[----:B------:R-:W-:Y:S01]  /*0130*/  IMAD.SHL.U32 R3, R3, 0x8, RZ ;  /* 0x0000000803037824 */ /* 0x000fe200078e00ff */
[----:B------:R-:W-:-:S04]  /*0140*/  ISETP.LT.AND P0, PT, R12, 0x40, !P0 ;  /* 0x000000400c00780c */ /* 0x000fc80004701270 */
[----:B------:R-:W-:-:S05]  /*0150*/  LOP3.LUT R2, R3, 0xffffff80, RZ, 0xc0, !PT ;  /* 0xffffff8003027812 */ /* 0x000fca00078ec0ff */
[----:B------:R-:W-:Y:S01]  /*0160*/  IMAD.IADD R19, R15, 0x1, R2 ;  /* 0x000000010f137824 */ /* 0x000fe200078e0202 */
[----:B------:R-:W-:-:S03]  /*0170*/  CS2R R2, SRZ ;  /* 0x0000000000027805 */ /* 0x000fc6000001ff00 */
[----:B----4-:R-:W-:-:S05]  /*0180*/  IMAD.WIDE R16, R19, 0x4, R10 ;  /* 0x0000000413107825 */ /* 0x010fca00078e020a */
[----:B------:R-:W3:Y:S01]  /*0190*/  @P0 LDG.E.EL.64 R2, desc[UR8][R16.64] ;  /* 0x0000000810020981 */ /* 0x000ee2000c2e1b00 */
[----:B------:R-:W-:Y:S02]  /*01a0*/  IMAD R11, R12, 0x80, R15 ;  /* 0x000000800c0b7824 */ /* 0x000fe400078e020f */
[----:B--2---:R-:W-:Y:S01]  /*01b0*/  IMAD.WIDE R14, R19, 0x4, R6 ;  /* 0x00000004130e7825 */ /* 0x004fe200078e0206 */
[----:B------:R-:W-:-:S03]  /*01c0*/  CS2R R6, SRZ ;  /* 0x0000000000067805 */ /* 0x000fc6000001ff00 */
[----:B-----5:R-:W-:Y:S01]  /*01d0*/  IMAD.WIDE R10, R11, 0x4, R8 ;  /* 0x000000040b0a7825 */ /* 0x020fe200078e0208 */
[----:B------:R-:W-:-:S04]  /*01e0*/  CS2R R8, SRZ ;  /* 0x0000000000087805 */ /* 0x000fc8000001ff00 */
[----:B------:R-:W2:Y:S04]  /*01f0*/  @P0 LDG.E.EL.64 R6, desc[UR8][R10.64] ;  /* 0x000000080a060981 */ /* 0x000ea8000c2e1b00 */
[----:B------:R-:W2:Y:S01]  /*0200*/  @P0 LDG.E.EL.64 R8, desc[UR8][R14.64] ;  /* 0x000000080e080981 */ /* 0x000ea2000c2e1b00 */
[----:B------:R-:W-:Y:S01]  /*0210*/  IMAD.MOV.U32 R12, RZ, RZ, 0x3d800000 ;  /* 0x3d800000ff0c7424 */ /* 0x000fe200078e00ff */
[----:B------:R-:W1:Y:S01]  /*0220*/  S2UR UR6, SR_CgaCtaId ;  /* 0x00000000000679c3 */ /* 0x000e620000008800 */
[----:B------:R-:W-:Y:S02]  /*0230*/  UMOV UR5, 0x400 ;  /* 0x0000040000057882 */ /* 0x000fe40000000000 */
[----:B-1----:R-:W-:Y:S01]  /*0240*/  UPRMT UR5, UR6, 0x654, UR5 ;  /* 0x0000065406057896 */ /* 0x002fe20008000005 */
[-C--:B---3--:R-:W-:Y:S01]  /*0250*/  FFMA R2, R2, R12.reuse, 9.9999997473787516356e-06 ;  /* 0x3727c5ac02027423 */ /* 0x088fe2000000000c */
[----:B------:R-:W-:Y:S01]  /*0260*/  FFMA R3, R3, R12, 9.9999997473787516356e-06 ;  /* 0x3727c5ac03037423 */ /* 0x000fe2000000000c */
[----:B------:R-:W-:-:S04]  /*0270*/  IMAD.SHL.U32 R12, R4, 0x2, RZ ;  /* 0x00000002040c7824 */ /* 0x000fc800078e00ff */
[----:B------:R-:W1:Y:S01]  /*0280*/  MUFU.RSQ R2, R2 ;  /* 0x0000000200027308 */ /* 0x000e620000001400 */
[----:B------:R-:W-:-:S07]  /*0290*/  LOP3.LUT R13, R13, 0x3e, R12, 0xf8, !PT ;  /* 0x0000003e0d0d7812 */ /* 0x000fce00078ef80c */
[----:B------:R-:W3:Y:S01]  /*02a0*/  MUFU.RSQ R3, R3 ;  /* 0x0000000300037308 */ /* 0x000ee20000001400 */
[----:B--2---:R-:W-:Y:S01]  /*02b0*/  FADD R17, -R8, R6 ;  /* 0x0000000608117221 */ /* 0x004fe20000000100 */
[----:B------:R-:W-:Y:S01]  /*02c0*/  FADD R6, -R9, R7 ;  /* 0x0000000709067221 */ /* 0x000fe20000000100 */
[--C-:B------:R-:W-:Y:S02]  /*02d0*/  SHF.R.U32.HI R7, RZ, 0x5, R4.reuse ;  /* 0x00000005ff077819 */ /* 0x100fe40000011604 */
[----:B------:R-:W-:Y:S01]  /*02e0*/  SHF.R.U32.HI R8, RZ, 0x2, R4 ;  /* 0x00000002ff087819 */ /* 0x000fe20000011604 */
[----:B-1----:R-:W-:Y:S01]  /*02f0*/  FMUL R17, R2, R17 ;  /* 0x0000001102117220 */ /* 0x002fe20000400000 */
[----:B------:R-:W-:Y:S01]  /*0300*/  SGXT.U32 R2, R7, 0x2 ;  /* 0x000000020702781a */ /* 0x000fe20000000000 */
[----:B------:R-:W-:Y:S01]  /*0310*/  IMAD.SHL.U32 R4, R4, 0x8, RZ ;  /* 0x0000000804047824 */ /* 0x000fe200078e00ff */
[----:B------:R-:W-:Y:S02]  /*0320*/  LEA R7, R5, UR5, 0x4 ;  /* 0x0000000505077c11 */ /* 0x000fe4000f8e20ff */
[----:B------:R-:W-:-:S02]  /*0330*/  FSETP.GT.AND P1, PT, R17, RZ, PT ;  /* 0x000000ff1100720b */ /* 0x000fc40003f24000 */
[----:B------:R-:W-:Y:S01]  /*0340*/  LOP3.LUT R8, R8, 0x18, RZ, 0xc0, !PT ;  /* 0x0000001808087812 */ /* 0x000fe200078ec0ff */
[----:B---3--:R-:W-:Y:S01]  /*0350*/  FMUL R6, R3, R6 ;  /* 0x0000000603067220 */ /* 0x008fe20000400000 */
[----:B------:R-:W-:Y:S01]  /*0360*/  IMAD.SHL.U32 R3, R5, 0x80, RZ ;  /* 0x0000008005037824 */ /* 0x000fe200078e00ff */
[----:B------:R-:W-:-:S03]  /*0370*/  LOP3.LUT R5, R2, UR4, RZ, 0xfc, !PT ;  /* 0x0000000402057c12 */ /* 0x000fc6000f8efcff */
[----:B------:R-:W-:Y:S02]  /*0380*/  FSETP.GT.AND P2, PT, R6, RZ, PT ;  /* 0x000000ff0600720b */ /* 0x000fe40003f44000 */
[C---:B------:R-:W-:Y:S02]  /*0390*/  LOP3.LUT R0, R3.reuse, R0, RZ, 0xfc, !PT ;  /* 0x0000000003007212 */ /* 0x040fe400078efcff */
[----:B------:R-:W-:Y:S01]  /*03a0*/  LEA.HI R3, R3, UR5, RZ, 0x1d ;  /* 0x0000000503037c11 */ /* 0x000fe2000f8fe8ff */
[----:B------:R-:W-:Y:S01]  /*03b0*/  @!P1 FMUL R17, R17, 0.20000000298023223877 ;  /* 0x3e4ccccd11119820 */ /* 0x000fe20000400000 */
[----:B------:R-:W-:Y:S01]  /*03c0*/  ISETP.GE.AND P0, PT, R5, 0x80, PT ;  /* 0x000000800500780c */ /* 0x000fe20003f06270 */
[----:B------:R-:W-:Y:S01]  /*03d0*/  IMAD R2, R0, 0x4, R7 ;  /* 0x0000000400027824 */ /* 0x000fe200078e0207 */
[----:B------:R-:W-:Y:S01]  /*03e0*/  LOP3.LUT R7, R4, 0x3f8, RZ, 0xc0, !PT ;  /* 0x000003f804077812 */ /* 0x000fe200078ec0ff */
[----:B------:R-:W-:Y:S01]  /*03f0*/  IMAD R3, R0, 0x4, R3 ;  /* 0x0000000400037824 */ /* 0x000fe200078e0203 */
[----:B------:R-:W-:-:S02]  /*0400*/  ISETP.LT.AND P0, PT, R13, 0x40, !P0 ;  /* 0x000000400d00780c */ /* 0x000fc40004701270 */
[----:B------:R1:W-:Y:S01]  /*0410*/  STS [R2], R17 ;  /* 0x0000001102007388 */ /* 0x0003e20000000800 */
[----:B------:R-:W-:Y:S01]  /*0420*/  @!P2 FMUL R6, R6, 0.20000000298023223877 ;  /* 0x3e4ccccd0606a820 */ /* 0x000fe20000400000 */
[----:B------:R-:W-:-:S04]  /*0430*/  IADD3 R7, R7, UR5, R8 ;  /* 0x0000000507077c10 */ /* 0x000fc8000fffe008 */
[----:B------:R1:W-:Y:S01]  /*0440*/  STS [R3+0x108], R6 ;  /* 0x0001080603007388 */ /* 0x0003e20000000800 */
[----:B------:R-:W-:Y:S06]  /*0450*/  BAR.SYNC.DEFER_BLOCKING 0x0 ;  /* 0x0000000000007b1d */ /* 0x000fec0000010000 */
[----:B-1----:R-:W-:Y:S05]  /*0460*/  @!P0 EXIT ;  /* 0x000000000000894d */ /* 0x002fea0003800000 */
[----:B------:R-:W0:Y:S01]  /*0470*/  LDS.64 R6, [R7] ;  /* 0x0000000007067984 */ /* 0x000e220000000a00 */
[----:B------:R-:W-:Y:S01]  /*0480*/  SHF.R.S32.HI R0, RZ, 0x1f, R13 ;  /* 0x0000001fff007819 */ /* 0x000fe2000001140d */
[----:B------:R-:W1:Y:S03]  /*0490*/  LDC.64 R2, c[0x0][0x228] ;  /* 0x00008a00ff027b82 */ /* 0x000e660000000a00 */
[----:B------:R-:W-:-:S04]  /*04a0*/  LEA.HI R0, R0, R13, RZ, 0x4 ;  /* 0x0000000d00007211 */ /* 0x000fc800078f20ff */
[C---:B------:R-:W-:Y:S01]  /*04b0*/  LOP3.LUT R4, R0.reuse, 0xfffffff0, RZ, 0xc0, !PT ;  /* 0xfffffff000047812 */ /* 0x040fe200078ec0ff */
[----:B------:R-:W-:-:S04]  /*04c0*/  IMAD.SHL.U32 R0, R0, 0x80, RZ ;  /* 0x0000008000007824 */ /* 0x000fc800078e00ff */
[----:B------:R-:W-:-:S04]  /*04d0*/  IMAD.IADD R4, R13, 0x1, -R4 ;  /* 0x000000010d047824 */ /* 0x000fc800078e0a04 */
[----:B------:R-:W-:Y:S01]  /*04e0*/  IMAD R4, R5, 0x10, R4 ;  /* 0x0000001005047824 */ /* 0x000fe200078e0204 */
[----:B------:R-:W-:-:S05]  /*04f0*/  LOP3.LUT R5, R0, 0xfffff800, RZ, 0xc0, !PT ;  /* 0xfffff80000057812 */ /* 0x000fca00078ec0ff */
[----:B------:R-:W-:-:S04]  /*0500*/  IMAD.IADD R5, R4, 0x1, R5 ;  /* 0x0000000104057824 */ /* 0x000fc800078e0205 */
[----:B-1----:R-:W-:-:S05]  /*0510*/  IMAD.WIDE R2, R5, 0x4, R2 ;  /* 0x0000000405027825 */ /* 0x002fca00078e0202 */
[----:B0-----:R-:W-:Y:S01]  /*0520*/  STG.E.64 desc[UR8][R2.64], R6 ;  /* 0x0000000602007986 */ /* 0x001fe2000c101b08 */
[----:B------:R-:W-:Y:S05]  /*0530*/  EXIT ;  /* 0x000000000000794d */ /* 0x000fea0003800000 */
.L_x_0:
[----:B------:R-:W-:-:S00]  /*0540*/  BRA `(.L_x_0) ;  /* 0xfffffffc00fc7947 */ /* 0x000fc0000383ffff */
[----:B------:R-:W-:-:S00]  /*0550*/  NOP ;  /* 0x0000000000007918 */ /* 0x000fc00000000000 */
        /* <DEDUP_REMOVED lines=10> */
.L_x_1:


//--------------------- .nv.global.init           --------------------------
	.section	.nv.global.init,"aw",@progbits
.nv.global.init:
	.type		_$_str,@object
	.size		_$_str,(.L_0 - _$_str)
_$_str:
        /*0000*/ 	.byte	0x5f, 0x5f, 0x43, 0x55, 0x44, 0x41, 0x5f, 0x46, 0x54, 0x5a, 0x00
.L_0:


//--------------------- .nv.shared.triton_poi_fused_leaky_relu_4 --------------------------
	.section	.nv.shared.triton_poi_fused_leaky_relu_4,"aw",@nobits
	.sectionflags	@""
	.align	16
	.zero		1024


//--------------------- .nv.constant0.triton_poi_fused_leaky_relu_4 --------------------------
	.section	.nv.constant0.triton_poi_fused_leaky_relu_4,"a",@progbits
	.sectionflags	@""
	.align	4
.nv.constant0.triton_poi_fused_leaky_relu_4:
	.zero		568
